	.headerflags	@"EF_CUDA_TEXMODE_UNIFIED EF_CUDA_64BIT_ADDRESS EF_CUDA_ACCELERATORS EF_CUDA_SM90 EF_CUDA_VIRTUAL_SM(EF_CUDA_SM90)"
	.elftype	@"ET_EXEC"


//--------------------- .nv.info                  --------------------------
	.section	.nv.info,"",@"SHT_CUDA_INFO"
	.align	4


	//----- nvinfo : EIATTR_REGCOUNT
	.align		4
        /*0000*/ 	.byte	0x04, 0x2f
        /*0002*/ 	.short	(.L_1 - .L_0)
	.align		4
.L_0:
        /*0004*/ 	.word	index@(triton_poi_fused_max_pool2d_with_indices_26)
        /*0008*/ 	.word	0x0000001e


	//----- nvinfo : EIATTR_MIN_STACK_SIZE
	.align		4
.L_1:
        /*000c*/ 	.byte	0x04, 0x12
        /*000e*/ 	.short	(.L_3 - .L_2)
	.align		4
.L_2:
        /*0010*/ 	.word	index@(triton_poi_fused_max_pool2d_with_indices_26)
        /*0014*/ 	.word	0x00000000


	//----- nvinfo : EIATTR_FRAME_SIZE
	.align		4
.L_3:
        /*0018*/ 	.byte	0x04, 0x11
        /*001a*/ 	.short	(.L_5 - .L_4)
	.align		4
.L_4:
        /*001c*/ 	.word	index@(triton_poi_fused_max_pool2d_with_indices_26)
        /*0020*/ 	.word	0x00000000


	//----- nvinfo : EIATTR_MIN_STACK_SIZE
	.align		4
.L_5:
        /*0024*/ 	.byte	0x04, 0x12
        /*0026*/ 	.short	(.L_7 - .L_6)
	.align		4
.L_6:
        /*0028*/ 	.word	index@(triton_poi_fused_max_pool2d_with_indices_26)
        /*002c*/ 	.word	0x00000000
.L_7:


//--------------------- .nv.info.triton_poi_fused_max_pool2d_with_indices_26 --------------------------
	.section	.nv.info.triton_poi_fused_max_pool2d_with_indices_26,"",@"SHT_CUDA_INFO"
	.sectionflags	@""
	.align	4


	//----- nvinfo : EIATTR_CUDA_API_VERSION
	.align		4
        /*0000*/ 	.byte	0x04, 0x37
        /*0002*/ 	.short	(.L_9 - .L_8)
.L_8:
        /*0004*/ 	.word	0x0000007c


	//----- nvinfo : EIATTR_KPARAM_INFO
	.align		4
.L_9:
        /*0008*/ 	.byte	0x04, 0x17
        /*000a*/ 	.short	(.L_11 - .L_10)
.L_10:
        /*000c*/ 	.word	0x00000000
        /*0010*/ 	.short	0x0002
        /*0012*/ 	.short	0x0010
        /*0014*/ 	.byte	0x00, 0xf0, 0x11, 0x00


	//----- nvinfo : EIATTR_KPARAM_INFO
	.align		4
.L_11:
        /*0018*/ 	.byte	0x04, 0x17
        /*001a*/ 	.short	(.L_13 - .L_12)
.L_12:
        /*001c*/ 	.word	0x00000000
        /*0020*/ 	.short	0x0001
        /*0022*/ 	.short	0x0008
        /*0024*/ 	.byte	0x00, 0xf4, 0x21, 0x00


	//----- nvinfo : EIATTR_KPARAM_INFO
	.align		4
.L_13:
        /*0028*/ 	.byte	0x04, 0x17
        /*002a*/ 	.short	(.L_15 - .L_14)
.L_14:
        /*002c*/ 	.word	0x00000000
        /*0030*/ 	.short	0x0000
        /*0032*/ 	.short	0x0000
        /*0034*/ 	.byte	0x00, 0xf4, 0x21, 0x00


	//----- nvinfo : EIATTR_SPARSE_MMA_MASK
	.align		4
.L_15:
        /*0038*/ 	.byte	0x03, 0x50
        /*003a*/ 	.short	0x0000


	//----- nvinfo : EIATTR_MAXREG_COUNT
	.align		4
        /*003c*/ 	.byte	0x03, 0x1b
        /*003e*/ 	.short	0x00ff


	//----- nvinfo : EIATTR_EXIT_INSTR_OFFSETS
	.align		4
        /*0040*/ 	.byte	0x04, 0x1c
        /*0042*/ 	.short	(.L_17 - .L_16)


	//   ....[0]....
.L_16:
        /*0044*/ 	.word	0x00000910


	//   ....[1]....
        /*0048*/ 	.word	0x00000930


	//----- nvinfo : EIATTR_REQNTID
	.align		4
.L_17:
        /*004c*/ 	.byte	0x04, 0x10
        /*004e*/ 	.short	(.L_19 - .L_18)
.L_18:
        /*0050*/ 	.word	0x00000080
        /*0054*/ 	.word	0x00000001
        /*0058*/ 	.word	0x00000001


	//----- nvinfo : EIATTR_CBANK_PARAM_SIZE
	.align		4
.L_19:
        /*005c*/ 	.byte	0x03, 0x19
        /*005e*/ 	.short	0x0014


	//----- nvinfo : EIATTR_PARAM_CBANK
	.align		4
        /*0060*/ 	.byte	0x04, 0x0a
        /*0062*/ 	.short	(.L_21 - .L_20)
	.align		4
.L_20:
        /*0064*/ 	.word	index@(.nv.constant0.triton_poi_fused_max_pool2d_with_indices_26)
        /*0068*/ 	.short	0x0210
        /*006a*/ 	.short	0x0014


	//----- nvinfo : EIATTR_SW_WAR
	.align		4
.L_21:
        /*006c*/ 	.byte	0x04, 0x36
        /*006e*/ 	.short	(.L_23 - .L_22)
.L_22:
        /*0070*/ 	.word	0x00000008
.L_23:


//--------------------- .nv.callgraph             --------------------------
	.section	.nv.callgraph,"",@"SHT_CUDA_CALLGRAPH"
	.align	4
	.sectionentsize	8
	.align		4
        /*0000*/ 	.word	0x00000000
	.align		4
        /*0004*/ 	.word	0xffffffff
	.align		4
        /*0008*/ 	.word	0x00000000
	.align		4
        /*000c*/ 	.word	0xfffffffe
	.align		4
        /*0010*/ 	.word	0x00000000
	.align		4
        /*0014*/ 	.word	0xfffffffd
	.align		4
        /*0018*/ 	.word	0x00000000
	.align		4
        /*001c*/ 	.word	0xfffffffc


//--------------------- .text.triton_poi_fused_max_pool2d_with_indices_26 --------------------------
	.section	.text.triton_poi_fused_max_pool2d_with_indices_26,"ax",@progbits
	.align	128
        .global         triton_poi_fused_max_pool2d_with_indices_26
        .type           triton_poi_fused_max_pool2d_with_indices_26,@function
        .size           triton_poi_fused_max_pool2d_with_indices_26,(.L_x_1 - triton_poi_fused_max_pool2d_with_indices_26)
        .other          triton_poi_fused_max_pool2d_with_indices_26,@"STO_CUDA_ENTRY STV_DEFAULT"
triton_poi_fused_max_pool2d_with_indices_26:
.text.triton_poi_fused_max_pool2d_with_indices_26:
[----:B------:R-:W0:Y:S01]  /*0000*/  LDC R1, c[0x0][0x28] ;  /* 0x00000a00ff017b82 */ /* 0x000e220000000800 */
[----:B------:R-:W1:Y:S01]  /*0010*/  S2R R0, SR_TID.X ;  /* 0x0000000000007919 */ /* 0x000e620000002100 */
[----:B------:R-:W-:Y:S01]  /*0020*/  ULDC.64 UR4, c[0x0][0x208] ;  /* 0x0000820000047ab9 */ /* 0x000fe20000000a00 */
[----:B------:R-:W2:Y:S01]  /*0030*/  S2R R3, SR_CTAID.X ;  /* 0x0000000000037919 */ /* 0x000ea20000002500 */
[----:B-1----:R-:W-:Y:S01]  /*0040*/  IMAD.SHL.U32 R0, R0, 0x2, RZ ;  /* 0x0000000200007824 */ /* 0x002fe200078e00ff */
[----:B--2---:R-:W-:-:S04]  /*0050*/  SHF.R.S32.HI R2, RZ, 0x17, R3 ;  /* 0x00000017ff027819 */ /* 0x004fc80000011403 */
[----:B------:R-:W-:-:S05]  /*0060*/  LOP3.LUT R0, R0, 0xfe, RZ, 0xc0, !PT ;  /* 0x000000fe00007812 */ /* 0x000fca00078ec0ff */
[----:B------:R-:W-:Y:S01]  /*0070*/  IMAD R0, R3, 0x100, R0 ;  /* 0x0000010003007824 */ /* 0x000fe200078e0200 */
[----:B------:R-:W-:-:S03]  /*0080*/  SGXT R3, R2, 0x1 ;  /* 0x000000010203781a */ /* 0x000fc60000000200 */
[----:B------:R-:W-:Y:S01]  /*0090*/  IMAD.HI R2, R0, 0x66666667, RZ ;  /* 0x6666666700027827 */ /* 0x000fe200078e02ff */
[----:B------:R-:W-:-:S04]  /*00a0*/  LEA.HI R3, R3, R0, RZ, 0x9 ;  /* 0x0000000003037211 */ /* 0x000fc800078f48ff */
[----:B------:R-:W-:Y:S02]  /*00b0*/  SHF.R.U32.HI R5, RZ, 0x1f, R2 ;  /* 0x0000001fff057819 */ /* 0x000fe40000011602 */
[----:B------:R-:W-:Y:S02]  /*00c0*/  SHF.R.S32.HI R8, RZ, 0x9, R3 ;  /* 0x00000009ff087819 */ /* 0x000fe40000011403 */
[----:B------:R-:W-:Y:S01]  /*00d0*/  LEA.HI.SX32 R4, R2, R5, 0x16 ;  /* 0x0000000502047211 */ /* 0x000fe200078fb2ff */
[----:B------:R-:W-:Y:S01]  /*00e0*/  IMAD.HI R2, R0, 0x51eb851f, RZ ;  /* 0x51eb851f00027827 */ /* 0x000fe200078e02ff */
[----:B------:R-:W-:-:S03]  /*00f0*/  LOP3.LUT R3, R3, 0xfffffe00, RZ, 0xc0, !PT ;  /* 0xfffffe0003037812 */ /* 0x000fc600078ec0ff */
[----:B------:R-:W-:Y:S01]  /*0100*/  IMAD.HI R9, R8, 0x66666667, RZ ;  /* 0x6666666708097827 */ /* 0x000fe200078e02ff */
[----:B------:R-:W-:-:S03]  /*0110*/  SHF.R.U32.HI R5, RZ, 0x1f, R2 ;  /* 0x0000001fff057819 */ /* 0x000fc60000011602 */
[----:B------:R-:W-:Y:S01]  /*0120*/  IMAD.HI R6, R4, 0x66666667, RZ ;  /* 0x6666666704067827 */ /* 0x000fe200078e02ff */
[----:B------:R-:W-:Y:S02]  /*0130*/  SHF.R.S32.HI R10, RZ, 0x1, R9 ;  /* 0x00000001ff0a7819 */ /* 0x000fe40000011409 */
[----:B------:R-:W-:Y:S01]  /*0140*/  LEA.HI R2, R2, R5, RZ, 0x14 ;  /* 0x0000000502027211 */ /* 0x000fe200078fa0ff */
[----:B------:R-:W-:Y:S01]  /*0150*/  IMAD.IADD R3, R0, 0x1, -R3 ;  /* 0x0000000100037824 */ /* 0x000fe200078e0a03 */
[----:B------:R-:W-:Y:S02]  /*0160*/  SHF.R.S32.HI R7, RZ, 0x1, R6 ;  /* 0x00000001ff077819 */ /* 0x000fe40000011406 */
[----:B------:R-:W-:Y:S01]  /*0170*/  LEA.HI R9, R9, R10, RZ, 0x1 ;  /* 0x0000000a09097211 */ /* 0x000fe200078f08ff */
[----:B------:R-:W-:Y:S01]  /*0180*/  IMAD R2, R2, 0x200000, R3 ;  /* 0x0020000002027824 */ /* 0x000fe200078e0203 */
[----:B------:R-:W-:Y:S02]  /*0190*/  LEA.HI R5, R6, R7, RZ, 0x1 ;  /* 0x0000000706057211 */ /* 0x000fe400078f08ff */
[----:B------:R-:W1:Y:S01]  /*01a0*/  LDC.64 R6, c[0x0][0x210] ;  /* 0x00008400ff067b82 */ /* 0x000e620000000a00 */
[----:B------:R-:W-:-:S02]  /*01b0*/  IMAD R19, R9, -0x5, R8 ;  /* 0xfffffffb09137824 */ /* 0x000fc400078e0208 */
[----:B------:R-:W-:Y:S01]  /*01c0*/  IMAD R10, R5, -0x5, R4 ;  /* 0xfffffffb050a7824 */ /* 0x000fe200078e0204 */
[----:B------:R-:W-:Y:S01]  /*01d0*/  CS2R R4, SRZ ;  /* 0x0000000000047805 */ /* 0x000fe2000001ff00 */
[C---:B------:R-:W-:Y:S01]  /*01e0*/  IMAD R11, R19.reuse, 0x1c00, R2 ;  /* 0x00001c00130b7824 */ /* 0x040fe200078e0202 */
[C---:B------:R-:W-:Y:S02]  /*01f0*/  ISETP.GT.AND P2, PT, R19.reuse, RZ, PT ;  /* 0x000000ff1300720c */ /* 0x040fe40003f44270 */
[----:B------:R-:W-:Y:S02]  /*0200*/  CS2R R2, SRZ ;  /* 0x0000000000027805 */ /* 0x000fe4000001ff00 */
[C---:B------:R-:W-:Y:S01]  /*0210*/  ISETP.GT.AND P0, PT, R10.reuse, RZ, PT ;  /* 0x000000ff0a00720c */ /* 0x040fe20003f04270 */
[C---:B------:R-:W-:Y:S01]  /*0220*/  IMAD R11, R10.reuse, 0x70000, R11 ;  /* 0x000700000a0b7824 */ /* 0x040fe200078e020b */
[----:B------:R-:W-:Y:S02]  /*0230*/  ISETP.GT.AND P1, PT, R10, RZ, P2 ;  /* 0x000000ff0a00720c */ /* 0x000fe40001724270 */
[----:B------:R-:W-:Y:S01]  /*0240*/  ISETP.GT.AND P3, PT, R19, -0x1, P0 ;  /* 0xffffffff1300780c */ /* 0x000fe20000764270 */
[C---:B------:R-:W-:Y:S01]  /*0250*/  VIADD R13, R11.reuse, 0xffff7e00 ;  /* 0xffff7e000b0d7836 */ /* 0x040fe20000000000 */
[C---:B------:R-:W-:Y:S01]  /*0260*/  ISETP.LT.AND P0, PT, R0.reuse, 0xc800, P1 ;  /* 0x0000c8000000780c */ /* 0x040fe20000f01270 */
[C---:B------:R-:W-:Y:S01]  /*0270*/  VIADD R15, R11.reuse, 0xffff8000 ;  /* 0xffff80000b0f7836 */ /* 0x040fe20000000000 */
[----:B------:R-:W-:Y:S01]  /*0280*/  ISETP.LT.AND P1, PT, R0, 0xc800, P3 ;  /* 0x0000c8000000780c */ /* 0x000fe20001f21270 */
[----:B------:R-:W-:-:S02]  /*0290*/  VIADD R17, R11, 0xffff8200 ;  /* 0xffff82000b117836 */ /* 0x000fc40000000000 */
[----:B-1----:R-:W-:-:S04]  /*02a0*/  IMAD.WIDE R12, R13, 0x4, R6 ;  /* 0x000000040d0c7825 */ /* 0x002fc800078e0206 */
[----:B------:R-:W-:-:S04]  /*02b0*/  IMAD.WIDE R14, R15, 0x4, R6 ;  /* 0x000000040f0e7825 */ /* 0x000fc800078e0206 */
[----:B------:R1:W2:Y:S01]  /*02c0*/  @P0 LDG.E.64 R2, desc[UR4][R12.64] ;  /* 0x000000040c020981 */ /* 0x0002a2000c1e1b00 */
[----:B------:R-:W-:-:S03]  /*02d0*/  ISETP.GT.AND P2, PT, R10, -0x1, P2 ;  /* 0xffffffff0a00780c */ /* 0x000fc60001744270 */
[----:B------:R3:W4:Y:S01]  /*02e0*/  @P1 LDG.E.64 R4, desc[UR4][R14.64] ;  /* 0x000000040e041981 */ /* 0x000722000c1e1b00 */
[----:B------:R-:W-:Y:S01]  /*02f0*/  CS2R R8, SRZ ;  /* 0x0000000000087805 */ /* 0x000fe2000001ff00 */
[----:B------:R-:W-:Y:S01]  /*0300*/  IMAD.WIDE R16, R17, 0x4, R6 ;  /* 0x0000000411107825 */ /* 0x000fe200078e0206 */
[----:B------:R-:W-:-:S03]  /*0310*/  ISETP.LT.AND P2, PT, R0, 0xc800, P2 ;  /* 0x0000c8000000780c */ /* 0x000fc60001741270 */
[----:B------:R-:W-:Y:S01]  /*0320*/  VIADD R21, R11, 0xfffffe00 ;  /* 0xfffffe000b157836 */ /* 0x000fe20000000000 */
[----:B------:R5:W4:Y:S01]  /*0330*/  @P1 LDG.E.64 R8, desc[UR4][R16.64] ;  /* 0x0000000410081981 */ /* 0x000b22000c1e1b00 */
[----:B------:R-:W-:Y:S02]  /*0340*/  LOP3.LUT R10, R10, R19, RZ, 0xfc, !PT ;  /* 0x000000130a0a7212 */ /* 0x000fe400078efcff */
[----:B-1----:R-:W-:Y:S02]  /*0350*/  CS2R R12, SRZ ;  /* 0x00000000000c7805 */ /* 0x002fe4000001ff00 */
[----:B------:R-:W-:Y:S01]  /*0360*/  ISETP.GE.AND P3, PT, R0, 0xc800, PT ;  /* 0x0000c8000000780c */ /* 0x000fe20003f66270 */
[----:B------:R-:W-:-:S03]  /*0370*/  IMAD.WIDE R18, R21, 0x4, R6 ;  /* 0x0000000415127825 */ /* 0x000fc600078e0206 */
[----:B------:R-:W-:Y:S02]  /*0380*/  ISETP.GT.AND P4, PT, R10, -0x1, !P3 ;  /* 0xffffffff0a00780c */ /* 0x000fe40005f84270 */
[----:B------:R1:W4:Y:S01]  /*0390*/  @P2 LDG.E.64 R12, desc[UR4][R18.64] ;  /* 0x00000004120c2981 */ /* 0x000322000c1e1b00 */
[----:B---3--:R-:W-:Y:S01]  /*03a0*/  CS2R R14, SRZ ;  /* 0x00000000000e7805 */ /* 0x008fe2000001ff00 */
[----:B------:R-:W-:Y:S01]  /*03b0*/  IMAD.WIDE R20, R11, 0x4, R6 ;  /* 0x000000040b147825 */ /* 0x000fe200078e0206 */
[----:B-----5:R-:W-:-:S03]  /*03c0*/  CS2R R16, SRZ ;  /* 0x0000000000107805 */ /* 0x020fc6000001ff00 */
[----:B------:R-:W-:-:S05]  /*03d0*/  VIADD R23, R11, 0x200 ;  /* 0x000002000b177836 */ /* 0x000fca0000000000 */
[----:B------:R3:W5:Y:S01]  /*03e0*/  @P4 LDG.E.64 R14, desc[UR4][R20.64] ;  /* 0x00000004140e4981 */ /* 0x000762000c1e1b00 */
[----:B------:R-:W-:-:S05]  /*03f0*/  IMAD.WIDE R22, R23, 0x4, R6 ;  /* 0x0000000417167825 */ /* 0x000fca00078e0206 */
[----:B------:R3:W5:Y:S01]  /*0400*/  @P4 LDG.E.64 R16, desc[UR4][R22.64] ;  /* 0x0000000416104981 */ /* 0x000762000c1e1b00 */
[----:B------:R-:W-:Y:S01]  /*0410*/  VIADD R25, R11, 0x7e00 ;  /* 0x00007e000b197836 */ /* 0x000fe20000000000 */
[----:B-1----:R-:W-:-:S03]  /*0420*/  CS2R R18, SRZ ;  /* 0x0000000000127805 */ /* 0x002fc6000001ff00 */
[----:B------:R-:W-:-:S04]  /*0430*/  IMAD.WIDE R24, R25, 0x4, R6 ;  /* 0x0000000419187825 */ /* 0x000fc800078e0206 */
[C---:B---3--:R-:W-:Y:S01]  /*0440*/  VIADD R21, R11.reuse, 0x8000 ;  /* 0x000080000b157836 */ /* 0x048fe20000000000 */
[----:B------:R2:W3:Y:S01]  /*0450*/  @P2 LDG.E.64 R18, desc[UR4][R24.64] ;  /* 0x0000000418122981 */ /* 0x0004e2000c1e1b00 */
[----:B------:R-:W-:Y:S01]  /*0460*/  VIADD R27, R11, 0x8200 ;  /* 0x000082000b1b7836 */ /* 0x000fe20000000000 */
[----:B------:R-:W-:Y:S01]  /*0470*/  CS2R R10, SRZ ;  /* 0x00000000000a7805 */ /* 0x000fe2000001ff00 */
[----:B------:R-:W-:-:S04]  /*0480*/  IMAD.WIDE R20, R21, 0x4, R6 ;  /* 0x0000000415147825 */ /* 0x000fc800078e0206 */
[----:B0-----:R-:W-:Y:S01]  /*0490*/  IMAD.WIDE R22, R27, 0x4, R6 ;  /* 0x000000041b167825 */ /* 0x001fe200078e0206 */
[----:B------:R-:W-:Y:S01]  /*04a0*/  CS2R R6, SRZ ;  /* 0x0000000000067805 */ /* 0x000fe2000001ff00 */
[----:B------:R-:W3:Y:S05]  /*04b0*/  @P4 LDG.E.64 R10, desc[UR4][R20.64] ;  /* 0x00000004140a4981 */ /* 0x000eea000c1e1b00 */
[----:B------:R-:W3:Y:S01]  /*04c0*/  @P4 LDG.E.64 R6, desc[UR4][R22.64] ;  /* 0x0000000416064981 */ /* 0x000ee2000c1e1b00 */
[----:B--2---:R-:W-:Y:S02]  /*04d0*/  SEL R25, R2, 0xff800000, P0 ;  /* 0xff80000002197807 */ /* 0x004fe40000000000 */
[----:B------:R-:W-:-:S02]  /*04e0*/  SEL R24, R3, 0xff800000, P0 ;  /* 0xff80000003187807 */ /* 0x000fc40000000000 */
[----:B----4-:R-:W-:Y:S02]  /*04f0*/  SEL R4, R4, 0xff800000, P1 ;  /* 0xff80000004047807 */ /* 0x010fe40000800000 */
[----:B------:R-:W-:Y:S02]  /*0500*/  SEL R5, R5, 0xff800000, P1 ;  /* 0xff80000005057807 */ /* 0x000fe40000800000 */
[----:B------:R-:W-:Y:S02]  /*0510*/  FSETP.GT.AND P0, PT, R4, R25, PT ;  /* 0x000000190400720b */ /* 0x000fe40003f04000 */
[----:B------:R-:W-:Y:S02]  /*0520*/  FSETP.GT.AND P5, PT, R5, R24, PT ;  /* 0x000000180500720b */ /* 0x000fe40003fa4000 */
[----:B------:R-:W-:Y:S02]  /*0530*/  SEL R3, R8, 0xff800000, P1 ;  /* 0xff80000008037807 */ /* 0x000fe40000800000 */
[----:B------:R-:W-:-:S02]  /*0540*/  SEL R2, R9, 0xff800000, P1 ;  /* 0xff80000009027807 */ /* 0x000fc40000800000 */
[----:B------:R-:W-:Y:S02]  /*0550*/  FSETP.NAN.AND P6, PT, R4, R4, PT ;  /* 0x000000040400720b */ /* 0x000fe40003fc8000 */
[----:B------:R-:W-:Y:S02]  /*0560*/  FSETP.NAN.AND P1, PT, R3, R3, PT ;  /* 0x000000030300720b */ /* 0x000fe40003f28000 */
[----:B------:R-:W-:Y:S02]  /*0570*/  SEL R12, R12, 0xff800000, P2 ;  /* 0xff8000000c0c7807 */ /* 0x000fe40001000000 */
[----:B------:R-:W-:Y:S02]  /*0580*/  @!P0 FSEL R4, R4, R25, P6 ;  /* 0x0000001904048208 */ /* 0x000fe40003000000 */
[----:B------:R-:W-:Y:S02]  /*0590*/  FSETP.NAN.AND P6, PT, R5, R5, PT ;  /* 0x000000050500720b */ /* 0x000fe40003fc8000 */
[----:B------:R-:W-:-:S02]  /*05a0*/  FSETP.NAN.AND P0, PT, R2, R2, PT ;  /* 0x000000020200720b */ /* 0x000fc40003f08000 */
[----:B------:R-:W-:Y:S02]  /*05b0*/  @!P5 FSEL R5, R5, R24, P6 ;  /* 0x000000180505d208 */ /* 0x000fe40003000000 */
[----:B------:R-:W-:Y:S02]  /*05c0*/  FSETP.GEU.AND P6, PT, R4, R3, PT ;  /* 0x000000030400720b */ /* 0x000fe40003fce000 */
[----:B------:R-:W-:Y:S02]  /*05d0*/  FSETP.NAN.AND P5, PT, R12, R12, PT ;  /* 0x0000000c0c00720b */ /* 0x000fe40003fa8000 */
[----:B------:R-:W-:Y:S02]  /*05e0*/  SEL R13, R13, 0xff800000, P2 ;  /* 0xff8000000d0d7807 */ /* 0x000fe40001000000 */
[----:B------:R-:W-:Y:S02]  /*05f0*/  @!P1 FSEL R3, R3, R4, !P6 ;  /* 0x0000000403039208 */ /* 0x000fe40007000000 */
[----:B------:R-:W-:-:S02]  /*0600*/  FSETP.GEU.AND P6, PT, R5, R2, PT ;  /* 0x000000020500720b */ /* 0x000fc40003fce000 */
[----:B------:R-:W-:Y:S02]  /*0610*/  FSETP.NAN.AND P1, PT, R13, R13, PT ;  /* 0x0000000d0d00720b */ /* 0x000fe40003f28000 */
[----:B-----5:R-:W-:Y:S02]  /*0620*/  SEL R9, R14, 0xff800000, P4 ;  /* 0xff8000000e097807 */ /* 0x020fe40002000000 */
[----:B------:R-:W-:Y:S02]  /*0630*/  @!P0 FSEL R2, R2, R5, !P6 ;  /* 0x0000000502028208 */ /* 0x000fe40007000000 */
[----:B------:R-:W-:Y:S02]  /*0640*/  FSETP.GEU.AND P0, PT, R3, R12, PT ;  /* 0x0000000c0300720b */ /* 0x000fe40003f0e000 */
[----:B------:R-:W-:Y:S02]  /*0650*/  FSETP.NAN.AND P6, PT, R9, R9, PT ;  /* 0x000000090900720b */ /* 0x000fe40003fc8000 */
[----:B------:R-:W-:-:S02]  /*0660*/  SEL R4, R15, 0xff800000, P4 ;  /* 0xff8000000f047807 */ /* 0x000fc40002000000 */
[----:B------:R-:W-:Y:S02]  /*0670*/  @!P5 FSEL R12, R12, R3, !P0 ;  /* 0x000000030c0cd208 */ /* 0x000fe40004000000 */
[----:B------:R-:W-:Y:S02]  /*0680*/  FSETP.GEU.AND P5, PT, R2, R13, PT ;  /* 0x0000000d0200720b */ /* 0x000fe40003fae000 */
[----:B------:R-:W-:Y:S02]  /*0690*/  FSETP.NAN.AND P0, PT, R4, R4, PT ;  /* 0x000000040400720b */ /* 0x000fe40003f08000 */
[----:B------:R-:W-:Y:S02]  /*06a0*/  SEL R16, R16, 0xff800000, P4 ;  /* 0xff80000010107807 */ /* 0x000fe40002000000 */
[----:B------:R-:W-:Y:S02]  /*06b0*/  @!P1 FSEL R13, R13, R2, !P5 ;  /* 0x000000020d0d9208 */ /* 0x000fe40006800000 */
[----:B------:R-:W-:Y:S01]  /*06c0*/  FSETP.GEU.AND P1, PT, R12, R9, PT ;  /* 0x000000090c00720b */ /* 0x000fe20003f2e000 */
[----:B------:R-:W0:Y:S01]  /*06d0*/  LDC.64 R2, c[0x0][0x218] ;  /* 0x00008600ff027b82 */ /* 0x000e220000000a00 */
[----:B------:R-:W-:-:S02]  /*06e0*/  FSETP.NAN.AND P5, PT, R16, R16, PT ;  /* 0x000000101000720b */ /* 0x000fc40003fa8000 */
[----:B------:R-:W-:Y:S02]  /*06f0*/  SEL R17, R17, 0xff800000, P4 ;  /* 0xff80000011117807 */ /* 0x000fe40002000000 */
[----:B------:R-:W-:Y:S02]  /*0700*/  @!P6 FSEL R9, R9, R12, !P1 ;  /* 0x0000000c0909e208 */ /* 0x000fe40004800000 */
[----:B------:R-:W-:Y:S02]  /*0710*/  FSETP.GEU.AND P6, PT, R13, R4, PT ;  /* 0x000000040d00720b */ /* 0x000fe40003fce000 */
[----:B------:R-:W-:Y:S02]  /*0720*/  FSETP.NAN.AND P1, PT, R17, R17, PT ;  /* 0x000000111100720b */ /* 0x000fe40003f28000 */
[----:B------:R-:W-:Y:S02]  /*0730*/  @!P0 FSEL R4, R4, R13, !P6 ;  /* 0x0000000d04048208 */ /* 0x000fe40007000000 */
[----:B------:R-:W-:-:S02]  /*0740*/  FSETP.GEU.AND P0, PT, R9, R16, PT ;  /* 0x000000100900720b */ /* 0x000fc40003f0e000 */
[----:B---3--:R-:W-:Y:S02]  /*0750*/  SEL R5, R18, 0xff800000, P2 ;  /* 0xff80000012057807 */ /* 0x008fe40001000000 */
[----:B------:R-:W-:Y:S02]  /*0760*/  SEL R8, R19, 0xff800000, P2 ;  /* 0xff80000013087807 */ /* 0x000fe40001000000 */
[----:B------:R-:W-:Y:S02]  /*0770*/  @!P5 FSEL R16, R16, R9, !P0 ;  /* 0x000000091010d208 */ /* 0x000fe40004000000 */
[----:B------:R-:W-:Y:S02]  /*0780*/  FSETP.NAN.AND P2, PT, R8, R8, PT ;  /* 0x000000080800720b */ /* 0x000fe40003f48000 */
[----:B------:R-:W-:Y:S01]  /*0790*/  FSETP.NAN.AND P5, PT, R5, R5, PT ;  /* 0x000000050500720b */ /* 0x000fe20003fa8000 */
[----:B0-----:R-:W-:Y:S01]  /*07a0*/  IMAD.WIDE R2, R0, 0x4, R2 ;  /* 0x0000000400027825 */ /* 0x001fe200078e0202 */
[----:B------:R-:W-:-:S02]  /*07b0*/  FSETP.GEU.AND P6, PT, R4, R17, PT ;  /* 0x000000110400720b */ /* 0x000fc40003fce000 */
[----:B------:R-:W-:Y:S02]  /*07c0*/  SEL R10, R10, 0xff800000, P4 ;  /* 0xff8000000a0a7807 */ /* 0x000fe40002000000 */
[----:B------:R-:W-:Y:S02]  /*07d0*/  SEL R11, R11, 0xff800000, P4 ;  /* 0xff8000000b0b7807 */ /* 0x000fe40002000000 */
[----:B------:R-:W-:Y:S02]  /*07e0*/  @!P1 FSEL R17, R17, R4, !P6 ;  /* 0x0000000411119208 */ /* 0x000fe40007000000 */
[----:B------:R-:W-:Y:S02]  /*07f0*/  SEL R6, R6, 0xff800000, P4 ;  /* 0xff80000006067807 */ /* 0x000fe40002000000 */
[----:B------:R-:W-:Y:S02]  /*0800*/  SEL R7, R7, 0xff800000, P4 ;  /* 0xff80000007077807 */ /* 0x000fe40002000000 */
[----:B------:R-:W-:-:S02]  /*0810*/  FSETP.NAN.AND P1, PT, R10, R10, PT ;  /* 0x0000000a0a00720b */ /* 0x000fc40003f28000 */
[----:B------:R-:W-:Y:S02]  /*0820*/  FSETP.NAN.AND P0, PT, R11, R11, PT ;  /* 0x0000000b0b00720b */ /* 0x000fe40003f08000 */
[----:B------:R-:W-:Y:S02]  /*0830*/  FSETP.GEU.AND P6, PT, R17, R8, PT ;  /* 0x000000081100720b */ /* 0x000fe40003fce000 */
[----:B------:R-:W-:Y:S02]  /*0840*/  FSETP.GEU.AND P4, PT, R16, R5, PT ;  /* 0x000000051000720b */ /* 0x000fe40003f8e000 */
[----:B------:R-:W-:Y:S02]  /*0850*/  @!P2 FSEL R8, R8, R17, !P6 ;  /* 0x000000110808a208 */ /* 0x000fe40007000000 */
[----:B------:R-:W-:Y:S02]  /*0860*/  @!P5 FSEL R5, R5, R16, !P4 ;  /* 0x000000100505d208 */ /* 0x000fe40006000000 */
[----:B------:R-:W-:-:S02]  /*0870*/  FSETP.NAN.AND P4, PT, R7, R7, PT ;  /* 0x000000070700720b */ /* 0x000fc40003f88000 */
[----:B------:R-:W-:Y:S02]  /*0880*/  FSETP.NAN.AND P2, PT, R6, R6, PT ;  /* 0x000000060600720b */ /* 0x000fe40003f48000 */
[----:B------:R-:W-:Y:S02]  /*0890*/  FSETP.GEU.AND P6, PT, R8, R11, PT ;  /* 0x0000000b0800720b */ /* 0x000fe40003fce000 */
[----:B------:R-:W-:Y:S02]  /*08a0*/  FSETP.GEU.AND P5, PT, R5, R10, PT ;  /* 0x0000000a0500720b */ /* 0x000fe40003fae000 */
[----:B------:R-:W-:Y:S02]  /*08b0*/  @!P0 FSEL R11, R11, R8, !P6 ;  /* 0x000000080b0b8208 */ /* 0x000fe40007000000 */
[----:B------:R-:W-:Y:S02]  /*08c0*/  @!P1 FSEL R10, R10, R5, !P5 ;  /* 0x000000050a0a9208 */ /* 0x000fe40006800000 */
[----:B------:R-:W-:-:S02]  /*08d0*/  FSETP.GEU.AND P1, PT, R11, R7, PT ;  /* 0x000000070b00720b */ /* 0x000fc40003f2e000 */
[----:B------:R-:W-:Y:S02]  /*08e0*/  FSETP.GEU.AND P0, PT, R10, R6, PT ;  /* 0x000000060a00720b */ /* 0x000fe40003f0e000 */
[----:B------:R-:W-:Y:S02]  /*08f0*/  @!P4 SEL R7, R7, R11, !P1 ;  /* 0x0000000b0707c207 */ /* 0x000fe40004800000 */
[----:B------:R-:W-:Y:S01]  /*0900*/  @!P2 SEL R6, R6, R10, !P0 ;  /* 0x0000000a0606a207 */ /* 0x000fe20004000000 */
[----:B------:R-:W-:Y:S08]  /*0910*/  @P3 EXIT ;  /* 0x000000000000394d */ /* 0x000ff00003800000 */
[----:B------:R-:W-:Y:S01]  /*0920*/  STG.E.64 desc[UR4][R2.64], R6 ;  /* 0x0000000602007986 */ /* 0x000fe2000c101b04 */
[----:B------:R-:W-:Y:S05]  /*0930*/  EXIT ;  /* 0x000000000000794d */ /* 0x000fea0003800000 */
.L_x_0:
[----:B------:R-:W-:-:S00]  /*0940*/  BRA `(.L_x_0) ;  /* 0xfffffffc00fc7947 */ /* 0x000fc0000383ffff */
[----:B------:R-:W-:-:S00]  /*0950*/  NOP ;  /* 0x0000000000007918 */ /* 0x000fc00000000000 */
        /* <DEDUP_REMOVED lines=10> */
.L_x_1:


//--------------------- .nv.constant0.triton_poi_fused_max_pool2d_with_indices_26 --------------------------
	.section	.nv.constant0.triton_poi_fused_max_pool2d_with_indices_26,"a",@progbits
	.sectionflags	@""
	.align	4
.nv.constant0.triton_poi_fused_max_pool2d_with_indices_26:
	.zero		548
